//
// Generated by NVIDIA NVVM Compiler
//
// Compiler Build ID: CL-36424714
// Cuda compilation tools, release 13.0, V13.0.88
// Based on NVVM 20.0.0
//

.version 9.0
.target sm_100
.address_size 64

	// .globl	_Z8getValuePfS_

.visible .entry _Z8getValuePfS_(
	.param .u64 .ptr .align 1 _Z8getValuePfS__param_0,
	.param .u64 .ptr .align 1 _Z8getValuePfS__param_1
)
{
	.reg .pred 	%p<2>;
	.reg .b32 	%f<2>;
	.reg .b64 	%rd<4>;

	ld.param.u64 	%rd1, [_Z8getValuePfS__param_0];
	ld.param.u64 	%rd2, [_Z8getValuePfS__param_1];
	cvta.to.global.u64 	%rd3, %rd1;
	setp.eq.s64 	%p1, %rd2, 0;
	selp.f32 	%f1, 0f40400000, 0f40000000, %p1;
	st.global.f32 	[%rd3], %f1;
	ret;

}
	// .globl	_Z16checkNullStructs8MyStruct
.visible .entry _Z16checkNullStructs8MyStruct(
	.param .align 8 .b8 _Z16checkNullStructs8MyStruct_param_0[16]
)
{
	.reg .pred 	%p<2>;
	.reg .b32 	%f<2>;
	.reg .b64 	%rd<4>;

	ld.param.u64 	%rd1, [_Z16checkNullStructs8MyStruct_param_0+8];
	ld.param.u64 	%rd2, [_Z16checkNullStructs8MyStruct_param_0];
	cvta.to.global.u64 	%rd3, %rd2;
	setp.eq.s64 	%p1, %rd1, 0;
	selp.f32 	%f1, 0f41100000, 0f41000000, %p1;
	st.global.f32 	[%rd3], %f1;
	ret;

}


// ===== COMPILED SASS (sm_100) =====

	.target	sm_100

	.elftype	@"ET_EXEC"


//--------------------- .note.nv.tkinfo           --------------------------
	.section	.note.nv.tkinfo,"",@"SHT_NOTE"
	.sectionflags	@"SHF_NOTE_NV_TKINFO"
	.tkinfo
        /*0018*/ 	.word	0x00000002
        /*0030*/ 	.string	""
        /*0030*/ 	.string	"ptxas"
        /*0030*/ 	.string	"Cuda compilation tools, release 13.0, V13.0.88"
        /*0030*/ 	.string	"Build cuda_13.0.r13.0/compiler.36424714_0"
        /*0030*/ 	.string	"-arch sm_100 -m 64 "



//--------------------- .note.nv.cuinfo           --------------------------
	.section	.note.nv.cuinfo,"",@"SHT_NOTE"
	.sectionflags	@"SHF_NOTE_NV_CUINFO"
        /*0018*/ 	.short	0x0002
        /*001a*/ 	.short	0x0064
        /*001c*/ 	.short	0x0082
	.zero		2


//--------------------- .nv.info                  --------------------------
	.section	.nv.info,"",@"SHT_CUDA_INFO"
	.align	4


	//----- nvinfo : EIATTR_REGCOUNT
	.align		4
        /*0000*/ 	.byte	0x04, 0x2f
        /*0002*/ 	.short	(.L_1 - .L_0)
	.align		4
.L_0:
        /*0004*/ 	.word	index@(_Z8getValuePfS_)
        /*0008*/ 	.word	0x00000008


	//----- nvinfo : EIATTR_FRAME_SIZE
	.align		4
.L_1:
        /*000c*/ 	.byte	0x04, 0x11
        /*000e*/ 	.short	(.L_3 - .L_2)
	.align		4
.L_2:
        /*0010*/ 	.word	index@(_Z8getValuePfS_)
        /*0014*/ 	.word	0x00000000


	//----- nvinfo : EIATTR_REGCOUNT
	.align		4
.L_3:
        /*0018*/ 	.byte	0x04, 0x2f
        /*001a*/ 	.short	(.L_5 - .L_4)
	.align		4
.L_4:
        /*001c*/ 	.word	index@(_Z16checkNullStructs8MyStruct)
        /*0020*/ 	.word	0x00000008


	//----- nvinfo : EIATTR_FRAME_SIZE
	.align		4
.L_5:
        /*0024*/ 	.byte	0x04, 0x11
        /*0026*/ 	.short	(.L_7 - .L_6)
	.align		4
.L_6:
        /*0028*/ 	.word	index@(_Z16checkNullStructs8MyStruct)
        /*002c*/ 	.word	0x00000000


	//----- nvinfo : EIATTR_MIN_STACK_SIZE
	.align		4
.L_7:
        /*0030*/ 	.byte	0x04, 0x12
        /*0032*/ 	.short	(.L_9 - .L_8)
	.align		4
.L_8:
        /*0034*/ 	.word	index@(_Z16checkNullStructs8MyStruct)
        /*0038*/ 	.word	0x00000000


	//----- nvinfo : EIATTR_MIN_STACK_SIZE
	.align		4
.L_9:
        /*003c*/ 	.byte	0x04, 0x12
        /*003e*/ 	.short	(.L_11 - .L_10)
	.align		4
.L_10:
        /*0040*/ 	.word	index@(_Z8getValuePfS_)
        /*0044*/ 	.word	0x00000000
.L_11:


//--------------------- .nv.compat                --------------------------
	.section	.nv.compat,"",@"SHT_CUDA_COMPAT_INFO"
	.align	4
        /*0000*/ 	.byte	0x02, 0x09, 0x00, 0x00, 0x02, 0x02, 0x01, 0x00, 0x02, 0x05, 0x05, 0x00, 0x03, 0x07, 0x01, 0x01
        /*0010*/ 	.byte	0x02, 0x03, 0x00, 0x00, 0x02, 0x06, 0x01, 0x00, 0x04, 0x0b, 0x08, 0x00, 0x09, 0x00, 0x00, 0x00
        /*0020*/ 	.byte	0x00, 0x00, 0x00, 0x00


//--------------------- .nv.info._Z16checkNullStructs8MyStruct --------------------------
	.section	.nv.info._Z16checkNullStructs8MyStruct,"",@"SHT_CUDA_INFO"
	.sectionflags	@""
	.align	4


	//----- nvinfo : EIATTR_CUDA_API_VERSION
	.align		4
        /*0000*/ 	.byte	0x04, 0x37
        /*0002*/ 	.short	(.L_13 - .L_12)
.L_12:
        /*0004*/ 	.word	0x00000082


	//----- nvinfo : EIATTR_KPARAM_INFO
	.align		4
.L_13:
        /*0008*/ 	.byte	0x04, 0x17
        /*000a*/ 	.short	(.L_15 - .L_14)
.L_14:
        /*000c*/ 	.word	0x00000000
        /*0010*/ 	.short	0x0000
        /*0012*/ 	.short	0x0000
        /*0014*/ 	.byte	0x00, 0xf0, 0x41, 0x00


	//----- nvinfo : EIATTR_SPARSE_MMA_MASK
	.align		4
.L_15:
        /*0018*/ 	.byte	0x03, 0x50
        /*001a*/ 	.short	0x0000


	//----- nvinfo : EIATTR_MAXREG_COUNT
	.align		4
        /*001c*/ 	.byte	0x03, 0x1b
        /*001e*/ 	.short	0x00ff


	//----- nvinfo : EIATTR_MERCURY_ISA_VERSION
	.align		4
        /*0020*/ 	.byte	0x03, 0x5f
        /*0022*/ 	.short	0x0101


	//----- nvinfo : EIATTR_VRC_CTA_INIT_COUNT
	.align		4
        /*0024*/ 	.byte	0x02, 0x4a
	.zero		1
	.zero		1


	//----- nvinfo : EIATTR_EXIT_INSTR_OFFSETS
	.align		4
        /*0028*/ 	.byte	0x04, 0x1c
        /*002a*/ 	.short	(.L_17 - .L_16)


	//   ....[0]....
.L_16:
        /*002c*/ 	.word	0x00000090


	//----- nvinfo : EIATTR_CBANK_PARAM_SIZE
	.align		4
.L_17:
        /*0030*/ 	.byte	0x03, 0x19
        /*0032*/ 	.short	0x0010


	//----- nvinfo : EIATTR_PARAM_CBANK
	.align		4
        /*0034*/ 	.byte	0x04, 0x0a
        /*0036*/ 	.short	(.L_19 - .L_18)
	.align		4
.L_18:
        /*0038*/ 	.word	index@(.nv.constant0._Z16checkNullStructs8MyStruct)
        /*003c*/ 	.short	0x0380
        /*003e*/ 	.short	0x0010


	//----- nvinfo : EIATTR_SW_WAR
	.align		4
.L_19:
        /*0040*/ 	.byte	0x04, 0x36
        /*0042*/ 	.short	(.L_21 - .L_20)
.L_20:
        /*0044*/ 	.word	0x00000008
.L_21:


//--------------------- .nv.info._Z8getValuePfS_  --------------------------
	.section	.nv.info._Z8getValuePfS_,"",@"SHT_CUDA_INFO"
	.sectionflags	@""
	.align	4


	//----- nvinfo : EIATTR_CUDA_API_VERSION
	.align		4
        /*0000*/ 	.byte	0x04, 0x37
        /*0002*/ 	.short	(.L_23 - .L_22)
.L_22:
        /*0004*/ 	.word	0x00000082


	//----- nvinfo : EIATTR_KPARAM_INFO
	.align		4
.L_23:
        /*0008*/ 	.byte	0x04, 0x17
        /*000a*/ 	.short	(.L_25 - .L_24)
.L_24:
        /*000c*/ 	.word	0x00000000
        /*0010*/ 	.short	0x0001
        /*0012*/ 	.short	0x0008
        /*0014*/ 	.byte	0x00, 0xf5, 0x21, 0x00


	//----- nvinfo : EIATTR_KPARAM_INFO
	.align		4
.L_25:
        /*0018*/ 	.byte	0x04, 0x17
        /*001a*/ 	.short	(.L_27 - .L_26)
.L_26:
        /*001c*/ 	.word	0x00000000
        /*0020*/ 	.short	0x0000
        /*0022*/ 	.short	0x0000
        /*0024*/ 	.byte	0x00, 0xf5, 0x21, 0x00


	//----- nvinfo : EIATTR_SPARSE_MMA_MASK
	.align		4
.L_27:
        /*0028*/ 	.byte	0x03, 0x50
        /*002a*/ 	.short	0x0000


	//----- nvinfo : EIATTR_MAXREG_COUNT
	.align		4
        /*002c*/ 	.byte	0x03, 0x1b
        /*002e*/ 	.short	0x00ff


	//----- nvinfo : EIATTR_MERCURY_ISA_VERSION
	.align		4
        /*0030*/ 	.byte	0x03, 0x5f
        /*0032*/ 	.short	0x0101


	//----- nvinfo : EIATTR_VRC_CTA_INIT_COUNT
	.align		4
        /*0034*/ 	.byte	0x02, 0x4a
	.zero		1
	.zero		1


	//----- nvinfo : EIATTR_EXIT_INSTR_OFFSETS
	.align		4
        /*0038*/ 	.byte	0x04, 0x1c
        /*003a*/ 	.short	(.L_29 - .L_28)


	//   ....[0]....
.L_28:
        /*003c*/ 	.word	0x00000090


	//----- nvinfo : EIATTR_CBANK_PARAM_SIZE
	.align		4
.L_29:
        /*0040*/ 	.byte	0x03, 0x19
        /*0042*/ 	.short	0x0010


	//----- nvinfo : EIATTR_PARAM_CBANK
	.align		4
        /*0044*/ 	.byte	0x04, 0x0a
        /*0046*/ 	.short	(.L_31 - .L_30)
	.align		4
.L_30:
        /*0048*/ 	.word	index@(.nv.constant0._Z8getValuePfS_)
        /*004c*/ 	.short	0x0380
        /*004e*/ 	.short	0x0010


	//----- nvinfo : EIATTR_SW_WAR
	.align		4
.L_31:
        /*0050*/ 	.byte	0x04, 0x36
        /*0052*/ 	.short	(.L_33 - .L_32)
.L_32:
        /*0054*/ 	.word	0x00000008
.L_33:


//--------------------- .nv.callgraph             --------------------------
	.section	.nv.callgraph,"",@"SHT_CUDA_CALLGRAPH"
	.align	4
	.sectionentsize	8
	.align		4
        /*0000*/ 	.word	0x00000000
	.align		4
        /*0004*/ 	.word	0xffffffff
	.align		4
        /*0008*/ 	.word	0x00000000
	.align		4
        /*000c*/ 	.word	0xfffffffe
	.align		4
        /*0010*/ 	.word	0x00000000
	.align		4
        /*0014*/ 	.word	0xfffffffd
	.align		4
        /*0018*/ 	.word	0x00000000
	.align		4
        /*001c*/ 	.word	0xfffffffc


//--------------------- .text._Z16checkNullStructs8MyStruct --------------------------
	.section	.text._Z16checkNullStructs8MyStruct,"ax",@progbits
	.align	128
        .global         _Z16checkNullStructs8MyStruct
        .type           _Z16checkNullStructs8MyStruct,@function
        .size           _Z16checkNullStructs8MyStruct,(.L_x_2 - _Z16checkNullStructs8MyStruct)
        .other          _Z16checkNullStructs8MyStruct,@"STO_CUDA_ENTRY STV_DEFAULT"
_Z16checkNullStructs8MyStruct:
.text._Z16checkNullStructs8MyStruct:
[----:B------:R-:W-:Y:S01]  /*0000*/  LDC R1, c[0x0][0x37c] ;  /* 0x0000df00ff017b82 */ /* 0x000fe20000000800 */
[----:B------:R-:W0:Y:S07]  /*0010*/  LDCU.64 UR6, c[0x0][0x388] ;  /* 0x00007100ff0677ac */ /* 0x000e2e0008000a00 */
[----:B------:R-:W1:Y:S01]  /*0020*/  LDC.64 R2, c[0x0][0x380] ;  /* 0x0000e000ff027b82 */ /* 0x000e620000000a00 */
[----:B------:R-:W-:Y:S01]  /*0030*/  IMAD.MOV.U32 R5, RZ, RZ, 0x41100000 ;  /* 0x41100000ff057424 */ /* 0x000fe200078e00ff */
[----:B------:R-:W1:Y:S01]  /*0040*/  LDCU.64 UR4, c[0x0][0x358] ;  /* 0x00006b00ff0477ac */ /* 0x000e620008000a00 */
[----:B0-----:R-:W-:-:S04]  /*0050*/  ISETP.NE.U32.AND P0, PT, RZ, UR6, PT ;  /* 0x00000006ff007c0c */ /* 0x001fc8000bf05070 */
[----:B------:R-:W-:-:S04]  /*0060*/  ISETP.NE.AND.EX P0, PT, RZ, UR7, PT, P0 ;  /* 0x00000007ff007c0c */ /* 0x000fc8000bf05300 */
[----:B------:R-:W-:-:S05]  /*0070*/  FSEL R5, R5, 8, !P0 ;  /* 0x4100000005057808 */ /* 0x000fca0004000000 */
[----:B-1----:R-:W-:Y:S01]  /*0080*/  STG.E desc[UR4][R2.64], R5 ;  /* 0x0000000502007986 */ /* 0x002fe2000c101904 */
[----:B------:R-:W-:Y:S05]  /*0090*/  EXIT ;  /* 0x000000000000794d */ /* 0x000fea0003800000 */
.L_x_0:
[----:B------:R-:W-:-:S00]  /*00a0*/  BRA `(.L_x_0) ;  /* 0xfffffffc00fc7947 */ /* 0x000fc0000383ffff */
[----:B------:R-:W-:-:S00]  /*00b0*/  NOP ;  /* 0x0000000000007918 */ /* 0x000fc00000000000 */
        /* <DEDUP_REMOVED lines=12> */
.L_x_2:


//--------------------- .text._Z8getValuePfS_     --------------------------
	.section	.text._Z8getValuePfS_,"ax",@progbits
	.align	128
        .global         _Z8getValuePfS_
        .type           _Z8getValuePfS_,@function
        .size           _Z8getValuePfS_,(.L_x_3 - _Z8getValuePfS_)
        .other          _Z8getValuePfS_,@"STO_CUDA_ENTRY STV_DEFAULT"
_Z8getValuePfS_:
.text._Z8getValuePfS_:
        /* <DEDUP_REMOVED lines=10> */
.L_x_1:
        /* <DEDUP_REMOVED lines=14> */
.L_x_3:


//--------------------- .nv.shared.reserved.0     --------------------------
	.section	.nv.shared.reserved.0,"aw",@nobits
	.weak		__nv_reservedSMEM_offset_0_alias
	.size		__nv_reservedSMEM_offset_0_alias, 0, 64
	.other		__nv_reservedSMEM_offset_0_alias,@"STO_CUDA_RESERVED_SHARED STV_DEFAULT"
__nv_reservedSMEM_offset_0_alias:
	.zero		0
	.zero		64


//--------------------- .nv.constant0._Z16checkNullStructs8MyStruct --------------------------
	.section	.nv.constant0._Z16checkNullStructs8MyStruct,"a",@progbits
	.sectionflags	@""
	.align	4
.nv.constant0._Z16checkNullStructs8MyStruct:
	.zero		912


//--------------------- .nv.constant0._Z8getValuePfS_ --------------------------
	.section	.nv.constant0._Z8getValuePfS_,"a",@progbits
	.sectionflags	@""
	.align	4
.nv.constant0._Z8getValuePfS_:
	.zero		912


//--------------------- SYMBOLS --------------------------

	.type		.nv.reservedSmem.offset0,@object
	.size		.nv.reservedSmem.offset0,0x4
